//
// Generated by NVIDIA NVVM Compiler
//
// Compiler Build ID: CL-36424714
// Cuda compilation tools, release 13.0, V13.0.88
// Based on NVVM 20.0.0
//

.version 9.0
.target sm_100
.address_size 64

	// .globl	_Z9LevKernalPcS_iiiPiii

.visible .entry _Z9LevKernalPcS_iiiPiii(
	.param .u64 .ptr .align 1 _Z9LevKernalPcS_iiiPiii_param_0,
	.param .u64 .ptr .align 1 _Z9LevKernalPcS_iiiPiii_param_1,
	.param .u32 _Z9LevKernalPcS_iiiPiii_param_2,
	.param .u32 _Z9LevKernalPcS_iiiPiii_param_3,
	.param .u32 _Z9LevKernalPcS_iiiPiii_param_4,
	.param .u64 .ptr .align 1 _Z9LevKernalPcS_iiiPiii_param_5,
	.param .u32 _Z9LevKernalPcS_iiiPiii_param_6,
	.param .u32 _Z9LevKernalPcS_iiiPiii_param_7
)
{
	.reg .pred 	%p<9>;
	.reg .b16 	%rs<3>;
	.reg .b32 	%r<36>;
	.reg .b64 	%rd<23>;

	ld.param.u64 	%rd2, [_Z9LevKernalPcS_iiiPiii_param_0];
	ld.param.u64 	%rd3, [_Z9LevKernalPcS_iiiPiii_param_1];
	ld.param.u32 	%r10, [_Z9LevKernalPcS_iiiPiii_param_2];
	ld.param.u32 	%r11, [_Z9LevKernalPcS_iiiPiii_param_3];
	ld.param.u32 	%r12, [_Z9LevKernalPcS_iiiPiii_param_4];
	ld.param.u64 	%rd4, [_Z9LevKernalPcS_iiiPiii_param_5];
	ld.param.u32 	%r13, [_Z9LevKernalPcS_iiiPiii_param_6];
	ld.param.u32 	%r14, [_Z9LevKernalPcS_iiiPiii_param_7];
	mov.u32 	%r15, %ctaid.y;
	mov.u32 	%r16, %ntid.y;
	mov.u32 	%r17, %tid.y;
	mad.lo.s32 	%r18, %r15, %r16, %r17;
	mov.u32 	%r19, %ctaid.x;
	mov.u32 	%r20, %ntid.x;
	mov.u32 	%r21, %tid.x;
	mov.u32 	%r22, %nctaid.x;
	mad.lo.s32 	%r23, %r18, %r22, %r19;
	mad.lo.s32 	%r1, %r23, %r20, %r21;
	setp.gt.s32 	%p1, %r1, %r14;
	@%p1 bra 	$L__BB0_7;
	setp.gt.s32 	%p2, %r11, 0;
	mad.lo.s32 	%r24, %r13, %r1, %r10;
	mad.lo.s32 	%r25, %r13, %r11, %r24;
	selp.b32 	%r26, %r25, %r24, %p2;
	div.s32 	%r2, %r26, %r12;
	mul.lo.s32 	%r27, %r2, %r12;
	sub.s32 	%r3, %r26, %r27;
	setp.eq.s32 	%p3, %r2, 0;
	setp.eq.s32 	%p4, %r3, 0;
	or.pred  	%p5, %p3, %p4;
	@%p5 bra 	$L__BB0_7;
	cvta.to.global.u64 	%rd5, %rd4;
	add.s32 	%r28, %r2, -1;
	cvt.s64.s32 	%rd6, %r2;
	cvta.to.global.u64 	%rd7, %rd2;
	add.s64 	%rd8, %rd7, %rd6;
	ld.global.u8 	%rs1, [%rd8+-1];
	cvt.s64.s32 	%rd9, %r3;
	cvta.to.global.u64 	%rd10, %rd3;
	add.s64 	%rd11, %rd10, %rd9;
	ld.global.u8 	%rs2, [%rd11+-1];
	setp.ne.s16 	%p6, %rs1, %rs2;
	selp.u32 	%r29, 1, 0, %p6;
	mul.lo.s32 	%r30, %r28, %r12;
	cvt.s64.s32 	%rd12, %r30;
	add.s64 	%rd13, %rd9, %rd12;
	shl.b64 	%rd14, %rd13, 2;
	add.s64 	%rd15, %rd5, %rd14;
	ld.global.u32 	%r31, [%rd15+-4];
	add.s32 	%r35, %r31, %r29;
	add.s32 	%r32, %r30, %r3;
	mul.wide.s32 	%rd16, %r32, 4;
	add.s64 	%rd1, %rd5, %rd16;
	ld.global.u32 	%r5, [%rd1];
	cvt.s64.s32 	%rd17, %r27;
	add.s64 	%rd18, %rd9, %rd17;
	shl.b64 	%rd19, %rd18, 2;
	add.s64 	%rd20, %rd5, %rd19;
	ld.global.u32 	%r6, [%rd20+-4];
	min.s32 	%r34, %r5, %r6;
	setp.le.s32 	%p7, %r35, %r34;
	@%p7 bra 	$L__BB0_6;
	setp.ge.s32 	%p8, %r5, %r6;
	@%p8 bra 	$L__BB0_5;
	add.s32 	%r35, %r5, 1;
	bra.uni 	$L__BB0_6;
$L__BB0_5:
	add.s32 	%r35, %r6, 1;
$L__BB0_6:
	mul.wide.s32 	%rd21, %r12, 4;
	add.s64 	%rd22, %rd1, %rd21;
	st.global.u32 	[%rd22], %r35;
$L__BB0_7:
	ret;

}
	// .globl	_Z9init_rowsPii
.visible .entry _Z9init_rowsPii(
	.param .u64 .ptr .align 1 _Z9init_rowsPii_param_0,
	.param .u32 _Z9init_rowsPii_param_1
)
{
	.reg .pred 	%p<4>;
	.reg .b32 	%r<15>;
	.reg .b64 	%rd<5>;

	ld.param.u64 	%rd1, [_Z9init_rowsPii_param_0];
	ld.param.u32 	%r3, [_Z9init_rowsPii_param_1];
	mov.u32 	%r4, %ctaid.y;
	mov.u32 	%r5, %ntid.y;
	mov.u32 	%r6, %tid.y;
	mad.lo.s32 	%r7, %r4, %r5, %r6;
	mov.u32 	%r8, %ctaid.x;
	mov.u32 	%r9, %ntid.x;
	mov.u32 	%r10, %tid.x;
	mov.u32 	%r11, %nctaid.x;
	mad.lo.s32 	%r12, %r7, %r11, %r8;
	mad.lo.s32 	%r1, %r12, %r9, %r10;
	div.s32 	%r13, %r1, %r3;
	mul.lo.s32 	%r14, %r13, %r3;
	sub.s32 	%r2, %r1, %r14;
	setp.ne.s32 	%p1, %r13, 0;
	setp.lt.s32 	%p2, %r2, 1;
	or.pred  	%p3, %p1, %p2;
	@%p3 bra 	$L__BB1_2;
	cvta.to.global.u64 	%rd2, %rd1;
	mul.wide.u32 	%rd3, %r2, 4;
	add.s64 	%rd4, %rd2, %rd3;
	st.global.u32 	[%rd4], %r1;
$L__BB1_2:
	ret;

}
	// .globl	_Z12init_columnsPii
.visible .entry _Z12init_columnsPii(
	.param .u64 .ptr .align 1 _Z12init_columnsPii_param_0,
	.param .u32 _Z12init_columnsPii_param_1
)
{
	.reg .pred 	%p<4>;
	.reg .b32 	%r<16>;
	.reg .b64 	%rd<5>;

	ld.param.u64 	%rd1, [_Z12init_columnsPii_param_0];
	ld.param.u32 	%r2, [_Z12init_columnsPii_param_1];
	mov.u32 	%r3, %ctaid.y;
	mov.u32 	%r4, %ntid.y;
	mov.u32 	%r5, %tid.y;
	mad.lo.s32 	%r6, %r3, %r4, %r5;
	mov.u32 	%r7, %ctaid.x;
	mov.u32 	%r8, %ntid.x;
	mov.u32 	%r9, %tid.x;
	mov.u32 	%r10, %nctaid.x;
	mad.lo.s32 	%r11, %r6, %r10, %r7;
	mad.lo.s32 	%r12, %r11, %r8, %r9;
	div.s32 	%r1, %r12, %r2;
	mul.lo.s32 	%r13, %r1, %r2;
	sub.s32 	%r14, %r12, %r13;
	setp.ne.s32 	%p1, %r14, 0;
	setp.lt.s32 	%p2, %r1, 1;
	or.pred  	%p3, %p2, %p1;
	@%p3 bra 	$L__BB2_2;
	cvta.to.global.u64 	%rd2, %rd1;
	mul.wide.s32 	%rd3, %r13, 4;
	add.s64 	%rd4, %rd2, %rd3;
	st.global.u32 	[%rd4], %r1;
$L__BB2_2:
	ret;

}


// ===== COMPILED SASS (sm_100) =====

	.target	sm_100

	.elftype	@"ET_EXEC"


//--------------------- .note.nv.tkinfo           --------------------------
	.section	.note.nv.tkinfo,"",@"SHT_NOTE"
	.sectionflags	@"SHF_NOTE_NV_TKINFO"
	.tkinfo
        /*0018*/ 	.word	0x00000002
        /*0030*/ 	.string	""
        /*0030*/ 	.string	"ptxas"
        /*0030*/ 	.string	"Cuda compilation tools, release 13.0, V13.0.88"
        /*0030*/ 	.string	"Build cuda_13.0.r13.0/compiler.36424714_0"
        /*0030*/ 	.string	"-arch sm_100 -m 64 "



//--------------------- .note.nv.cuinfo           --------------------------
	.section	.note.nv.cuinfo,"",@"SHT_NOTE"
	.sectionflags	@"SHF_NOTE_NV_CUINFO"
        /*0018*/ 	.short	0x0002
        /*001a*/ 	.short	0x0064
        /*001c*/ 	.short	0x0082
	.zero		2


//--------------------- .nv.info                  --------------------------
	.section	.nv.info,"",@"SHT_CUDA_INFO"
	.align	4


	//----- nvinfo : EIATTR_REGCOUNT
	.align		4
        /*0000*/ 	.byte	0x04, 0x2f
        /*0002*/ 	.short	(.L_1 - .L_0)
	.align		4
.L_0:
        /*0004*/ 	.word	index@(_Z9LevKernalPcS_iiiPiii)
        /*0008*/ 	.word	0x00000013


	//----- nvinfo : EIATTR_FRAME_SIZE
	.align		4
.L_1:
        /*000c*/ 	.byte	0x04, 0x11
        /*000e*/ 	.short	(.L_3 - .L_2)
	.align		4
.L_2:
        /*0010*/ 	.word	index@(_Z9LevKernalPcS_iiiPiii)
        /*0014*/ 	.word	0x00000000


	//----- nvinfo : EIATTR_REGCOUNT
	.align		4
.L_3:
        /*0018*/ 	.byte	0x04, 0x2f
        /*001a*/ 	.short	(.L_5 - .L_4)
	.align		4
.L_4:
        /*001c*/ 	.word	index@(_Z9init_rowsPii)
        /*0020*/ 	.word	0x0000000e


	//----- nvinfo : EIATTR_FRAME_SIZE
	.align		4
.L_5:
        /*0024*/ 	.byte	0x04, 0x11
        /*0026*/ 	.short	(.L_7 - .L_6)
	.align		4
.L_6:
        /*0028*/ 	.word	index@(_Z9init_rowsPii)
        /*002c*/ 	.word	0x00000000


	//----- nvinfo : EIATTR_REGCOUNT
	.align		4
.L_7:
        /*0030*/ 	.byte	0x04, 0x2f
        /*0032*/ 	.short	(.L_9 - .L_8)
	.align		4
.L_8:
        /*0034*/ 	.word	index@(_Z12init_columnsPii)
        /*0038*/ 	.word	0x00000010


	//----- nvinfo : EIATTR_FRAME_SIZE
	.align		4
.L_9:
        /*003c*/ 	.byte	0x04, 0x11
        /*003e*/ 	.short	(.L_11 - .L_10)
	.align		4
.L_10:
        /*0040*/ 	.word	index@(_Z12init_columnsPii)
        /*0044*/ 	.word	0x00000000


	//----- nvinfo : EIATTR_MIN_STACK_SIZE
	.align		4
.L_11:
        /*0048*/ 	.byte	0x04, 0x12
        /*004a*/ 	.short	(.L_13 - .L_12)
	.align		4
.L_12:
        /*004c*/ 	.word	index@(_Z12init_columnsPii)
        /*0050*/ 	.word	0x00000000


	//----- nvinfo : EIATTR_MIN_STACK_SIZE
	.align		4
.L_13:
        /*0054*/ 	.byte	0x04, 0x12
        /*0056*/ 	.short	(.L_15 - .L_14)
	.align		4
.L_14:
        /*0058*/ 	.word	index@(_Z9init_rowsPii)
        /*005c*/ 	.word	0x00000000


	//----- nvinfo : EIATTR_MIN_STACK_SIZE
	.align		4
.L_15:
        /*0060*/ 	.byte	0x04, 0x12
        /*0062*/ 	.short	(.L_17 - .L_16)
	.align		4
.L_16:
        /*0064*/ 	.word	index@(_Z9LevKernalPcS_iiiPiii)
        /*0068*/ 	.word	0x00000000
.L_17:


//--------------------- .nv.compat                --------------------------
	.section	.nv.compat,"",@"SHT_CUDA_COMPAT_INFO"
	.align	4
        /*0000*/ 	.byte	0x02, 0x09, 0x00, 0x00, 0x02, 0x02, 0x01, 0x00, 0x02, 0x05, 0x05, 0x00, 0x03, 0x07, 0x01, 0x01
        /*0010*/ 	.byte	0x02, 0x03, 0x00, 0x00, 0x02, 0x06, 0x01, 0x00, 0x04, 0x0b, 0x08, 0x00, 0x09, 0x00, 0x00, 0x00
        /*0020*/ 	.byte	0x00, 0x00, 0x00, 0x00


//--------------------- .nv.info._Z12init_columnsPii --------------------------
	.section	.nv.info._Z12init_columnsPii,"",@"SHT_CUDA_INFO"
	.sectionflags	@""
	.align	4


	//----- nvinfo : EIATTR_CUDA_API_VERSION
	.align		4
        /*0000*/ 	.byte	0x04, 0x37
        /*0002*/ 	.short	(.L_19 - .L_18)
.L_18:
        /*0004*/ 	.word	0x00000082


	//----- nvinfo : EIATTR_KPARAM_INFO
	.align		4
.L_19:
        /*0008*/ 	.byte	0x04, 0x17
        /*000a*/ 	.short	(.L_21 - .L_20)
.L_20:
        /*000c*/ 	.word	0x00000000
        /*0010*/ 	.short	0x0001
        /*0012*/ 	.short	0x0008
        /*0014*/ 	.byte	0x00, 0xf0, 0x11, 0x00


	//----- nvinfo : EIATTR_KPARAM_INFO
	.align		4
.L_21:
        /*0018*/ 	.byte	0x04, 0x17
        /*001a*/ 	.short	(.L_23 - .L_22)
.L_22:
        /*001c*/ 	.word	0x00000000
        /*0020*/ 	.short	0x0000
        /*0022*/ 	.short	0x0000
        /*0024*/ 	.byte	0x00, 0xf5, 0x21, 0x00


	//----- nvinfo : EIATTR_SPARSE_MMA_MASK
	.align		4
.L_23:
        /*0028*/ 	.byte	0x03, 0x50
        /*002a*/ 	.short	0x0000


	//----- nvinfo : EIATTR_MAXREG_COUNT
	.align		4
        /*002c*/ 	.byte	0x03, 0x1b
        /*002e*/ 	.short	0x00ff


	//----- nvinfo : EIATTR_MERCURY_ISA_VERSION
	.align		4
        /*0030*/ 	.byte	0x03, 0x5f
        /*0032*/ 	.short	0x0101


	//----- nvinfo : EIATTR_VRC_CTA_INIT_COUNT
	.align		4
        /*0034*/ 	.byte	0x02, 0x4a
	.zero		1
	.zero		1


	//----- nvinfo : EIATTR_EXIT_INSTR_OFFSETS
	.align		4
        /*0038*/ 	.byte	0x04, 0x1c
        /*003a*/ 	.short	(.L_25 - .L_24)


	//   ....[0]....
.L_24:
        /*003c*/ 	.word	0x00000280


	//   ....[1]....
        /*0040*/ 	.word	0x000002d0


	//----- nvinfo : EIATTR_CBANK_PARAM_SIZE
	.align		4
.L_25:
        /*0044*/ 	.byte	0x03, 0x19
        /*0046*/ 	.short	0x000c


	//----- nvinfo : EIATTR_PARAM_CBANK
	.align		4
        /*0048*/ 	.byte	0x04, 0x0a
        /*004a*/ 	.short	(.L_27 - .L_26)
	.align		4
.L_26:
        /*004c*/ 	.word	index@(.nv.constant0._Z12init_columnsPii)
        /*0050*/ 	.short	0x0380
        /*0052*/ 	.short	0x000c


	//----- nvinfo : EIATTR_SW_WAR
	.align		4
.L_27:
        /*0054*/ 	.byte	0x04, 0x36
        /*0056*/ 	.short	(.L_29 - .L_28)
.L_28:
        /*0058*/ 	.word	0x00000008
.L_29:


//--------------------- .nv.info._Z9init_rowsPii  --------------------------
	.section	.nv.info._Z9init_rowsPii,"",@"SHT_CUDA_INFO"
	.sectionflags	@""
	.align	4


	//----- nvinfo : EIATTR_CUDA_API_VERSION
	.align		4
        /*0000*/ 	.byte	0x04, 0x37
        /*0002*/ 	.short	(.L_31 - .L_30)
.L_30:
        /*0004*/ 	.word	0x00000082


	//----- nvinfo : EIATTR_KPARAM_INFO
	.align		4
.L_31:
        /*0008*/ 	.byte	0x04, 0x17
        /*000a*/ 	.short	(.L_33 - .L_32)
.L_32:
        /*000c*/ 	.word	0x00000000
        /*0010*/ 	.short	0x0001
        /*0012*/ 	.short	0x0008
        /*0014*/ 	.byte	0x00, 0xf0, 0x11, 0x00


	//----- nvinfo : EIATTR_KPARAM_INFO
	.align		4
.L_33:
        /*0018*/ 	.byte	0x04, 0x17
        /*001a*/ 	.short	(.L_35 - .L_34)
.L_34:
        /*001c*/ 	.word	0x00000000
        /*0020*/ 	.short	0x0000
        /*0022*/ 	.short	0x0000
        /*0024*/ 	.byte	0x00, 0xf5, 0x21, 0x00


	//----- nvinfo : EIATTR_SPARSE_MMA_MASK
	.align		4
.L_35:
        /*0028*/ 	.byte	0x03, 0x50
        /*002a*/ 	.short	0x0000


	//----- nvinfo : EIATTR_MAXREG_COUNT
	.align		4
        /*002c*/ 	.byte	0x03, 0x1b
        /*002e*/ 	.short	0x00ff


	//----- nvinfo : EIATTR_MERCURY_ISA_VERSION
	.align		4
        /*0030*/ 	.byte	0x03, 0x5f
        /*0032*/ 	.short	0x0101


	//----- nvinfo : EIATTR_VRC_CTA_INIT_COUNT
	.align		4
        /*0034*/ 	.byte	0x02, 0x4a
	.zero		1
	.zero		1


	//----- nvinfo : EIATTR_EXIT_INSTR_OFFSETS
	.align		4
        /*0038*/ 	.byte	0x04, 0x1c
        /*003a*/ 	.short	(.L_37 - .L_36)


	//   ....[0]....
.L_36:
        /*003c*/ 	.word	0x00000270


	//   ....[1]....
        /*0040*/ 	.word	0x000002c0


	//----- nvinfo : EIATTR_CBANK_PARAM_SIZE
	.align		4
.L_37:
        /*0044*/ 	.byte	0x03, 0x19
        /*0046*/ 	.short	0x000c


	//----- nvinfo : EIATTR_PARAM_CBANK
	.align		4
        /*0048*/ 	.byte	0x04, 0x0a
        /*004a*/ 	.short	(.L_39 - .L_38)
	.align		4
.L_38:
        /*004c*/ 	.word	index@(.nv.constant0._Z9init_rowsPii)
        /*0050*/ 	.short	0x0380
        /*0052*/ 	.short	0x000c


	//----- nvinfo : EIATTR_SW_WAR
	.align		4
.L_39:
        /*0054*/ 	.byte	0x04, 0x36
        /*0056*/ 	.short	(.L_41 - .L_40)
.L_40:
        /*0058*/ 	.word	0x00000008
.L_41:


//--------------------- .nv.info._Z9LevKernalPcS_iiiPiii --------------------------
	.section	.nv.info._Z9LevKernalPcS_iiiPiii,"",@"SHT_CUDA_INFO"
	.sectionflags	@""
	.align	4


	//----- nvinfo : EIATTR_CUDA_API_VERSION
	.align		4
        /*0000*/ 	.byte	0x04, 0x37
        /*0002*/ 	.short	(.L_43 - .L_42)
.L_42:
        /*0004*/ 	.word	0x00000082


	//----- nvinfo : EIATTR_KPARAM_INFO
	.align		4
.L_43:
        /*0008*/ 	.byte	0x04, 0x17
        /*000a*/ 	.short	(.L_45 - .L_44)
.L_44:
        /*000c*/ 	.word	0x00000000
        /*0010*/ 	.short	0x0007
        /*0012*/ 	.short	0x002c
        /*0014*/ 	.byte	0x00, 0xf0, 0x11, 0x00


	//----- nvinfo : EIATTR_KPARAM_INFO
	.align		4
.L_45:
        /*0018*/ 	.byte	0x04, 0x17
        /*001a*/ 	.short	(.L_47 - .L_46)
.L_46:
        /*001c*/ 	.word	0x00000000
        /*0020*/ 	.short	0x0006
        /*0022*/ 	.short	0x0028
        /*0024*/ 	.byte	0x00, 0xf0, 0x11, 0x00


	//----- nvinfo : EIATTR_KPARAM_INFO
	.align		4
.L_47:
        /*0028*/ 	.byte	0x04, 0x17
        /*002a*/ 	.short	(.L_49 - .L_48)
.L_48:
        /*002c*/ 	.word	0x00000000
        /*0030*/ 	.short	0x0005
        /*0032*/ 	.short	0x0020
        /*0034*/ 	.byte	0x00, 0xf5, 0x21, 0x00


	//----- nvinfo : EIATTR_KPARAM_INFO
	.align		4
.L_49:
        /*0038*/ 	.byte	0x04, 0x17
        /*003a*/ 	.short	(.L_51 - .L_50)
.L_50:
        /*003c*/ 	.word	0x00000000
        /*0040*/ 	.short	0x0004
        /*0042*/ 	.short	0x0018
        /*0044*/ 	.byte	0x00, 0xf0, 0x11, 0x00


	//----- nvinfo : EIATTR_KPARAM_INFO
	.align		4
.L_51:
        /*0048*/ 	.byte	0x04, 0x17
        /*004a*/ 	.short	(.L_53 - .L_52)
.L_52:
        /*004c*/ 	.word	0x00000000
        /*0050*/ 	.short	0x0003
        /*0052*/ 	.short	0x0014
        /*0054*/ 	.byte	0x00, 0xf0, 0x11, 0x00


	//----- nvinfo : EIATTR_KPARAM_INFO
	.align		4
.L_53:
        /*0058*/ 	.byte	0x04, 0x17
        /*005a*/ 	.short	(.L_55 - .L_54)
.L_54:
        /*005c*/ 	.word	0x00000000
        /*0060*/ 	.short	0x0002
        /*0062*/ 	.short	0x0010
        /*0064*/ 	.byte	0x00, 0xf0, 0x11, 0x00


	//----- nvinfo : EIATTR_KPARAM_INFO
	.align		4
.L_55:
        /*0068*/ 	.byte	0x04, 0x17
        /*006a*/ 	.short	(.L_57 - .L_56)
.L_56:
        /*006c*/ 	.word	0x00000000
        /*0070*/ 	.short	0x0001
        /*0072*/ 	.short	0x0008
        /*0074*/ 	.byte	0x00, 0xf5, 0x21, 0x00


	//----- nvinfo : EIATTR_KPARAM_INFO
	.align		4
.L_57:
        /*0078*/ 	.byte	0x04, 0x17
        /*007a*/ 	.short	(.L_59 - .L_58)
.L_58:
        /*007c*/ 	.word	0x00000000
        /*0080*/ 	.short	0x0000
        /*0082*/ 	.short	0x0000
        /*0084*/ 	.byte	0x00, 0xf5, 0x21, 0x00


	//----- nvinfo : EIATTR_SPARSE_MMA_MASK
	.align		4
.L_59:
        /*0088*/ 	.byte	0x03, 0x50
        /*008a*/ 	.short	0x0000


	//----- nvinfo : EIATTR_MAXREG_COUNT
	.align		4
        /*008c*/ 	.byte	0x03, 0x1b
        /*008e*/ 	.short	0x00ff


	//----- nvinfo : EIATTR_MERCURY_ISA_VERSION
	.align		4
        /*0090*/ 	.byte	0x03, 0x5f
        /*0092*/ 	.short	0x0101


	//----- nvinfo : EIATTR_VRC_CTA_INIT_COUNT
	.align		4
        /*0094*/ 	.byte	0x02, 0x4a
	.zero		1
	.zero		1


	//----- nvinfo : EIATTR_EXIT_INSTR_OFFSETS
	.align		4
        /*0098*/ 	.byte	0x04, 0x1c
        /*009a*/ 	.short	(.L_61 - .L_60)


	//   ....[0]....
.L_60:
        /*009c*/ 	.word	0x000000d0


	//   ....[1]....
        /*00a0*/ 	.word	0x00000310


	//   ....[2]....
        /*00a4*/ 	.word	0x00000590


	//----- nvinfo : EIATTR_CRS_STACK_SIZE
	.align		4
.L_61:
        /*00a8*/ 	.byte	0x04, 0x1e
        /*00aa*/ 	.short	(.L_63 - .L_62)
.L_62:
        /*00ac*/ 	.word	0x00000000


	//----- nvinfo : EIATTR_CBANK_PARAM_SIZE
	.align		4
.L_63:
        /*00b0*/ 	.byte	0x03, 0x19
        /*00b2*/ 	.short	0x0030


	//----- nvinfo : EIATTR_PARAM_CBANK
	.align		4
        /*00b4*/ 	.byte	0x04, 0x0a
        /*00b6*/ 	.short	(.L_65 - .L_64)
	.align		4
.L_64:
        /*00b8*/ 	.word	index@(.nv.constant0._Z9LevKernalPcS_iiiPiii)
        /*00bc*/ 	.short	0x0380
        /*00be*/ 	.short	0x0030


	//----- nvinfo : EIATTR_SW_WAR
	.align		4
.L_65:
        /*00c0*/ 	.byte	0x04, 0x36
        /*00c2*/ 	.short	(.L_67 - .L_66)
.L_66:
        /*00c4*/ 	.word	0x00000008
.L_67:


//--------------------- .nv.callgraph             --------------------------
	.section	.nv.callgraph,"",@"SHT_CUDA_CALLGRAPH"
	.align	4
	.sectionentsize	8
	.align		4
        /*0000*/ 	.word	0x00000000
	.align		4
        /*0004*/ 	.word	0xffffffff
	.align		4
        /*0008*/ 	.word	0x00000000
	.align		4
        /*000c*/ 	.word	0xfffffffe
	.align		4
        /*0010*/ 	.word	0x00000000
	.align		4
        /*0014*/ 	.word	0xfffffffd
	.align		4
        /*0018*/ 	.word	0x00000000
	.align		4
        /*001c*/ 	.word	0xfffffffc


//--------------------- .text._Z12init_columnsPii --------------------------
	.section	.text._Z12init_columnsPii,"ax",@progbits
	.align	128
        .global         _Z12init_columnsPii
        .type           _Z12init_columnsPii,@function
        .size           _Z12init_columnsPii,(.L_x_5 - _Z12init_columnsPii)
        .other          _Z12init_columnsPii,@"STO_CUDA_ENTRY STV_DEFAULT"
_Z12init_columnsPii:
.text._Z12init_columnsPii:
[----:B------:R-:W-:Y:S08]  /*0000*/  LDC R1, c[0x0][0x37c] ;  /* 0x0000df00ff017b82 */ /* 0x000ff00000000800 */
[----:B------:R-:W0:Y:S01]  /*0010*/  LDC R13, c[0x0][0x388] ;  /* 0x0000e200ff0d7b82 */ /* 0x000e220000000800 */
[----:B------:R-:W1:Y:S01]  /*0020*/  S2R R5, SR_TID.Y ;  /* 0x0000000000057919 */ /* 0x000e620000002200 */
[----:B------:R-:W2:Y:S06]  /*0030*/  S2R R7, SR_TID.X ;  /* 0x0000000000077919 */ /* 0x000eac0000002100 */
[----:B------:R-:W1:Y:S08]  /*0040*/  S2UR UR4, SR_CTAID.Y ;  /* 0x00000000000479c3 */ /* 0x000e700000002600 */
[----:B------:R-:W1:Y:S01]  /*0050*/  LDC R0, c[0x0][0x364] ;  /* 0x0000d900ff007b82 */ /* 0x000e620000000800 */
[----:B------:R-:W2:Y:S01]  /*0060*/  LDCU UR6, c[0x0][0x360] ;  /* 0x00006c00ff0677ac */ /* 0x000ea20008000800 */
[----:B0-----:R-:W-:-:S06]  /*0070*/  IABS R11, R13 ;  /* 0x0000000d000b7213 */ /* 0x001fcc0000000000 */
[----:B------:R-:W0:Y:S01]  /*0080*/  S2UR UR5, SR_CTAID.X ;  /* 0x00000000000579c3 */ /* 0x000e220000002500 */
[----:B------:R-:W3:Y:S07]  /*0090*/  I2F.RP R4, R11 ;  /* 0x0000000b00047306 */ /* 0x000eee0000209400 */
[----:B------:R-:W0:Y:S01]  /*00a0*/  LDC R9, c[0x0][0x370] ;  /* 0x0000dc00ff097b82 */ /* 0x000e220000000800 */
[----:B-1----:R-:W-:Y:S01]  /*00b0*/  IMAD R0, R0, UR4, R5 ;  /* 0x0000000400007c24 */ /* 0x002fe2000f8e0205 */
[----:B---3--:R-:W1:Y:S03]  /*00c0*/  MUFU.RCP R4, R4 ;  /* 0x0000000400047308 */ /* 0x008e660000001000 */
[----:B0-----:R-:W-:-:S02]  /*00d0*/  IMAD R0, R0, R9, UR5 ;  /* 0x0000000500007e24 */ /* 0x001fc4000f8e0209 */
[----:B-1----:R-:W-:Y:S02]  /*00e0*/  VIADD R2, R4, 0xffffffe ;  /* 0x0ffffffe04027836 */ /* 0x002fe40000000000 */
[----:B--2---:R-:W-:Y:S02]  /*00f0*/  IMAD R0, R0, UR6, R7 ;  /* 0x0000000600007c24 */ /* 0x004fe4000f8e0207 */
[----:B------:R0:W1:Y:S02]  /*0100*/  F2I.FTZ.U32.TRUNC.NTZ R3, R2 ;  /* 0x0000000200037305 */ /* 0x000064000021f000 */
[----:B0-----:R-:W-:Y:S02]  /*0110*/  HFMA2 R2, -RZ, RZ, 0, 0 ;  /* 0x00000000ff027431 */ /* 0x001fe400000001ff */
[----:B-1----:R-:W-:-:S04]  /*0120*/  IMAD.MOV R4, RZ, RZ, -R3 ;  /* 0x000000ffff047224 */ /* 0x002fc800078e0a03 */
[----:B------:R-:W-:Y:S01]  /*0130*/  IMAD R5, R4, R11, RZ ;  /* 0x0000000b04057224 */ /* 0x000fe200078e02ff */
[----:B------:R-:W-:-:S03]  /*0140*/  IABS R4, R0 ;  /* 0x0000000000047213 */ /* 0x000fc60000000000 */
[----:B------:R-:W-:-:S06]  /*0150*/  IMAD.HI.U32 R3, R3, R5, R2 ;  /* 0x0000000503037227 */ /* 0x000fcc00078e0002 */
[----:B------:R-:W-:-:S04]  /*0160*/  IMAD.HI.U32 R3, R3, R4, RZ ;  /* 0x0000000403037227 */ /* 0x000fc800078e00ff */
[----:B------:R-:W-:-:S04]  /*0170*/  IMAD.MOV R2, RZ, RZ, -R3 ;  /* 0x000000ffff027224 */ /* 0x000fc800078e0a03 */
[----:B------:R-:W-:-:S05]  /*0180*/  IMAD R2, R11, R2, R4 ;  /* 0x000000020b027224 */ /* 0x000fca00078e0204 */
[----:B------:R-:W-:-:S13]  /*0190*/  ISETP.GT.U32.AND P2, PT, R11, R2, PT ;  /* 0x000000020b00720c */ /* 0x000fda0003f44070 */
[-C--:B------:R-:W-:Y:S01]  /*01a0*/  @!P2 IADD3 R2, PT, PT, R2, -R11.reuse, RZ ;  /* 0x8000000b0202a210 */ /* 0x080fe20007ffe0ff */
[----:B------:R-:W-:Y:S01]  /*01b0*/  @!P2 VIADD R3, R3, 0x1 ;  /* 0x000000010303a836 */ /* 0x000fe20000000000 */
[----:B------:R-:W-:Y:S02]  /*01c0*/  ISETP.NE.AND P2, PT, R13, RZ, PT ;  /* 0x000000ff0d00720c */ /* 0x000fe40003f45270 */
[----:B------:R-:W-:Y:S02]  /*01d0*/  ISETP.GE.U32.AND P0, PT, R2, R11, PT ;  /* 0x0000000b0200720c */ /* 0x000fe40003f06070 */
[----:B------:R-:W-:-:S04]  /*01e0*/  LOP3.LUT R2, R0, R13, RZ, 0x3c, !PT ;  /* 0x0000000d00027212 */ /* 0x000fc800078e3cff */
[----:B------:R-:W-:-:S07]  /*01f0*/  ISETP.GE.AND P1, PT, R2, RZ, PT ;  /* 0x000000ff0200720c */ /* 0x000fce0003f26270 */
[----:B------:R-:W-:-:S05]  /*0200*/  @P0 IADD3 R3, PT, PT, R3, 0x1, RZ ;  /* 0x0000000103030810 */ /* 0x000fca0007ffe0ff */
[----:B------:R-:W-:-:S05]  /*0210*/  IMAD.MOV.U32 R4, RZ, RZ, R3 ;  /* 0x000000ffff047224 */ /* 0x000fca00078e0003 */
[----:B------:R-:W-:Y:S02]  /*0220*/  @!P1 IADD3 R4, PT, PT, -R4, RZ, RZ ;  /* 0x000000ff04049210 */ /* 0x000fe40007ffe1ff */
[----:B------:R-:W-:-:S05]  /*0230*/  @!P2 LOP3.LUT R4, RZ, R13, RZ, 0x33, !PT ;  /* 0x0000000dff04a212 */ /* 0x000fca00078e33ff */
[----:B------:R-:W-:-:S05]  /*0240*/  IMAD R13, R4, R13, RZ ;  /* 0x0000000d040d7224 */ /* 0x000fca00078e02ff */
[----:B------:R-:W-:-:S04]  /*0250*/  IADD3 R0, PT, PT, R0, -R13, RZ ;  /* 0x8000000d00007210 */ /* 0x000fc80007ffe0ff */
[----:B------:R-:W-:-:S04]  /*0260*/  ISETP.NE.AND P0, PT, R0, RZ, PT ;  /* 0x000000ff0000720c */ /* 0x000fc80003f05270 */
[----:B------:R-:W-:-:S13]  /*0270*/  ISETP.LT.OR P0, PT, R4, 0x1, P0 ;  /* 0x000000010400780c */ /* 0x000fda0000701670 */
[----:B------:R-:W-:Y:S05]  /*0280*/  @P0 EXIT ;  /* 0x000000000000094d */ /* 0x000fea0003800000 */
[----:B------:R-:W0:Y:S01]  /*0290*/  LDC.64 R2, c[0x0][0x380] ;  /* 0x0000e000ff027b82 */ /* 0x000e220000000a00 */
[----:B------:R-:W1:Y:S01]  /*02a0*/  LDCU.64 UR4, c[0x0][0x358] ;  /* 0x00006b00ff0477ac */ /* 0x000e620008000a00 */
[----:B0-----:R-:W-:-:S05]  /*02b0*/  IMAD.WIDE R2, R13, 0x4, R2 ;  /* 0x000000040d027825 */ /* 0x001fca00078e0202 */
[----:B-1----:R-:W-:Y:S01]  /*02c0*/  STG.E desc[UR4][R2.64], R4 ;  /* 0x0000000402007986 */ /* 0x002fe2000c101904 */
[----:B------:R-:W-:Y:S05]  /*02d0*/  EXIT ;  /* 0x000000000000794d */ /* 0x000fea0003800000 */
.L_x_0:
[----:B------:R-:W-:-:S00]  /*02e0*/  BRA `(.L_x_0) ;  /* 0xfffffffc00fc7947 */ /* 0x000fc0000383ffff */
[----:B------:R-:W-:-:S00]  /*02f0*/  NOP ;  /* 0x0000000000007918 */ /* 0x000fc00000000000 */
        /* <DEDUP_REMOVED lines=8> */
.L_x_5:


//--------------------- .text._Z9init_rowsPii     --------------------------
	.section	.text._Z9init_rowsPii,"ax",@progbits
	.align	128
        .global         _Z9init_rowsPii
        .type           _Z9init_rowsPii,@function
        .size           _Z9init_rowsPii,(.L_x_6 - _Z9init_rowsPii)
        .other          _Z9init_rowsPii,@"STO_CUDA_ENTRY STV_DEFAULT"
_Z9init_rowsPii:
.text._Z9init_rowsPii:
        /* <DEDUP_REMOVED lines=16> */
[----:B------:R0:W1:Y:S03]  /*0100*/  F2I.FTZ.U32.TRUNC.NTZ R3, R2 ;  /* 0x0000000200037305 */ /* 0x000066000021f000 */
[----:B------:R-:W-:Y:S01]  /*0110*/  IABS R0, R5 ;  /* 0x0000000500007213 */ /* 0x000fe20000000000 */
[----:B0-----:R-:W-:Y:S01]  /*0120*/  IMAD.MOV.U32 R2, RZ, RZ, RZ ;  /* 0x000000ffff027224 */ /* 0x001fe200078e00ff */
[----:B-1----:R-:W-:-:S05]  /*0130*/  IADD3 R4, PT, PT, RZ, -R3, RZ ;  /* 0x80000003ff047210 */ /* 0x002fca0007ffe0ff */
[----:B------:R-:W-:-:S04]  /*0140*/  IMAD R7, R4, R11, RZ ;  /* 0x0000000b04077224 */ /* 0x000fc800078e02ff */
[----:B------:R-:W-:-:S06]  /*0150*/  IMAD.HI.U32 R3, R3, R7, R2 ;  /* 0x0000000703037227 */ /* 0x000fcc00078e0002 */
[----:B------:R-:W-:-:S05]  /*0160*/  IMAD.HI.U32 R3, R3, R0, RZ ;  /* 0x0000000003037227 */ /* 0x000fca00078e00ff */
[----:B------:R-:W-:-:S05]  /*0170*/  IADD3 R2, PT, PT, -R3, RZ, RZ ;  /* 0x000000ff03027210 */ /* 0x000fca0007ffe1ff */
[----:B------:R-:W-:-:S05]  /*0180*/  IMAD R0, R11, R2, R0 ;  /* 0x000000020b007224 */ /* 0x000fca00078e0200 */
[----:B------:R-:W-:-:S13]  /*0190*/  ISETP.GT.U32.AND P2, PT, R11, R0, PT ;  /* 0x000000000b00720c */ /* 0x000fda0003f44070 */
[----:B------:R-:W-:Y:S01]  /*01a0*/  @!P2 IMAD.IADD R0, R0, 0x1, -R11 ;  /* 0x000000010000a824 */ /* 0x000fe200078e0a0b */
[----:B------:R-:W-:Y:S02]  /*01b0*/  @!P2 IADD3 R3, PT, PT, R3, 0x1, RZ ;  /* 0x000000010303a810 */ /* 0x000fe40007ffe0ff */
[----:B------:R-:W-:Y:S02]  /*01c0*/  ISETP.NE.AND P2, PT, R6, RZ, PT ;  /* 0x000000ff0600720c */ /* 0x000fe40003f45270 */
[----:B------:R-:W-:Y:S02]  /*01d0*/  ISETP.GE.U32.AND P0, PT, R0, R11, PT ;  /* 0x0000000b0000720c */ /* 0x000fe40003f06070 */
[----:B------:R-:W-:-:S04]  /*01e0*/  LOP3.LUT R0, R5, R6, RZ, 0x3c, !PT ;  /* 0x0000000605007212 */ /* 0x000fc800078e3cff */
[----:B------:R-:W-:-:S07]  /*01f0*/  ISETP.GE.AND P1, PT, R0, RZ, PT ;  /* 0x000000ff0000720c */ /* 0x000fce0003f26270 */
[----:B------:R-:W-:-:S06]  /*0200*/  @P0 VIADD R3, R3, 0x1 ;  /* 0x0000000103030836 */ /* 0x000fcc0000000000 */
[----:B------:R-:W-:Y:S02]  /*0210*/  @!P1 IADD3 R3, PT, PT, -R3, RZ, RZ ;  /* 0x000000ff03039210 */ /* 0x000fe40007ffe1ff */
[----:B------:R-:W-:-:S05]  /*0220*/  @!P2 LOP3.LUT R3, RZ, R6, RZ, 0x33, !PT ;  /* 0x00000006ff03a212 */ /* 0x000fca00078e33ff */
[----:B------:R-:W-:-:S04]  /*0230*/  IMAD.MOV R0, RZ, RZ, -R3 ;  /* 0x000000ffff007224 */ /* 0x000fc800078e0a03 */
[----:B------:R-:W-:-:S05]  /*0240*/  IMAD R7, R6, R0, R5 ;  /* 0x0000000006077224 */ /* 0x000fca00078e0205 */
[----:B------:R-:W-:-:S04]  /*0250*/  ISETP.GE.AND P0, PT, R7, 0x1, PT ;  /* 0x000000010700780c */ /* 0x000fc80003f06270 */
[----:B------:R-:W-:-:S13]  /*0260*/  ISETP.NE.OR P0, PT, R3, RZ, !P0 ;  /* 0x000000ff0300720c */ /* 0x000fda0004705670 */
[----:B------:R-:W-:Y:S05]  /*0270*/  @P0 EXIT ;  /* 0x000000000000094d */ /* 0x000fea0003800000 */
[----:B------:R-:W0:Y:S01]  /*0280*/  LDC.64 R2, c[0x0][0x380] ;  /* 0x0000e000ff027b82 */ /* 0x000e220000000a00 */
[----:B------:R-:W1:Y:S01]  /*0290*/  LDCU.64 UR4, c[0x0][0x358] ;  /* 0x00006b00ff0477ac */ /* 0x000e620008000a00 */
[----:B0-----:R-:W-:-:S05]  /*02a0*/  IMAD.WIDE.U32 R2, R7, 0x4, R2 ;  /* 0x0000000407027825 */ /* 0x001fca00078e0002 */
[----:B-1----:R-:W-:Y:S01]  /*02b0*/  STG.E desc[UR4][R2.64], R5 ;  /* 0x0000000502007986 */ /* 0x002fe2000c101904 */
[----:B------:R-:W-:Y:S05]  /*02c0*/  EXIT ;  /* 0x000000000000794d */ /* 0x000fea0003800000 */
.L_x_1:
        /* <DEDUP_REMOVED lines=11> */
.L_x_6:


//--------------------- .text._Z9LevKernalPcS_iiiPiii --------------------------
	.section	.text._Z9LevKernalPcS_iiiPiii,"ax",@progbits
	.align	128
        .global         _Z9LevKernalPcS_iiiPiii
        .type           _Z9LevKernalPcS_iiiPiii,@function
        .size           _Z9LevKernalPcS_iiiPiii,(.L_x_7 - _Z9LevKernalPcS_iiiPiii)
        .other          _Z9LevKernalPcS_iiiPiii,@"STO_CUDA_ENTRY STV_DEFAULT"
_Z9LevKernalPcS_iiiPiii:
.text._Z9LevKernalPcS_iiiPiii:
[----:B------:R-:W-:Y:S01]  /*0000*/  LDC R1, c[0x0][0x37c] ;  /* 0x0000df00ff017b82 */ /* 0x000fe20000000800 */
[----:B------:R-:W0:Y:S07]  /*0010*/  S2R R3, SR_TID.Y ;  /* 0x0000000000037919 */ /* 0x000e2e0000002200 */
[----:B------:R-:W0:Y:S01]  /*0020*/  S2UR UR4, SR_CTAID.Y ;  /* 0x00000000000479c3 */ /* 0x000e220000002600 */
[----:B------:R-:W1:Y:S01]  /*0030*/  LDCU UR7, c[0x0][0x3ac] ;  /* 0x00007580ff0777ac */ /* 0x000e620008000800 */
[----:B------:R-:W2:Y:S06]  /*0040*/  S2R R5, SR_TID.X ;  /* 0x0000000000057919 */ /* 0x000eac0000002100 */
[----:B------:R-:W0:Y:S01]  /*0050*/  LDC R0, c[0x0][0x364] ;  /* 0x0000d900ff007b82 */ /* 0x000e220000000800 */
[----:B------:R-:W2:Y:S07]  /*0060*/  LDCU UR6, c[0x0][0x360] ;  /* 0x00006c00ff0677ac */ /* 0x000eae0008000800 */
[----:B------:R-:W3:Y:S08]  /*0070*/  S2UR UR5, SR_CTAID.X ;  /* 0x00000000000579c3 */ /* 0x000ef00000002500 */
[----:B------:R-:W3:Y:S01]  /*0080*/  LDC R7, c[0x0][0x370] ;  /* 0x0000dc00ff077b82 */ /* 0x000ee20000000800 */
[----:B0-----:R-:W-:-:S04]  /*0090*/  IMAD R0, R0, UR4, R3 ;  /* 0x0000000400007c24 */ /* 0x001fc8000f8e0203 */
[----:B---3--:R-:W-:-:S04]  /*00a0*/  IMAD R0, R0, R7, UR5 ;  /* 0x0000000500007e24 */ /* 0x008fc8000f8e0207 */
[----:B--2---:R-:W-:-:S05]  /*00b0*/  IMAD R2, R0, UR6, R5 ;  /* 0x0000000600027c24 */ /* 0x004fca000f8e0205 */
[----:B-1----:R-:W-:-:S13]  /*00c0*/  ISETP.GT.AND P0, PT, R2, UR7, PT ;  /* 0x0000000702007c0c */ /* 0x002fda000bf04270 */
[----:B------:R-:W-:Y:S05]  /*00d0*/  @P0 EXIT ;  /* 0x000000000000094d */ /* 0x000fea0003800000 */
[----:B------:R-:W0:Y:S01]  /*00e0*/  LDC R0, c[0x0][0x398] ;  /* 0x0000e600ff007b82 */ /* 0x000e220000000800 */
[----:B------:R-:W1:Y:S07]  /*00f0*/  LDCU.64 UR4, c[0x0][0x390] ;  /* 0x00007200ff0477ac */ /* 0x000e6e0008000a00 */
[----:B------:R-:W2:Y:S01]  /*0100*/  LDC R6, c[0x0][0x3a8] ;  /* 0x0000ea00ff067b82 */ /* 0x000ea20000000800 */
[----:B-1----:R-:W-:Y:S02]  /*0110*/  ISETP.LT.AND P0, PT, RZ, UR5, PT ;  /* 0x00000005ff007c0c */ /* 0x002fe4000bf01270 */
[----:B0-----:R-:W-:-:S04]  /*0120*/  IABS R8, R0 ;  /* 0x0000000000087213 */ /* 0x001fc80000000000 */
[----:B------:R-:W0:Y:S01]  /*0130*/  I2F.RP R4, R8 ;  /* 0x0000000800047306 */ /* 0x000e220000209400 */
[----:B--2---:R-:W-:Y:S02]  /*0140*/  IMAD R5, R2, R6, UR4 ;  /* 0x0000000402057e24 */ /* 0x004fe4000f8e0206 */
[----:B------:R-:W-:-:S04]  /*0150*/  IMAD.MOV.U32 R2, RZ, RZ, RZ ;  /* 0x000000ffff027224 */ /* 0x000fc800078e00ff */
[----:B------:R-:W-:Y:S01]  /*0160*/  @P0 IMAD R5, R6, UR5, R5 ;  /* 0x0000000506050c24 */ /* 0x000fe2000f8e0205 */
[----:B0-----:R-:W0:Y:S02]  /*0170*/  MUFU.RCP R4, R4 ;  /* 0x0000000400047308 */ /* 0x001e240000001000 */
[----:B0-----:R-:W-:Y:S02]  /*0180*/  VIADD R3, R4, 0xffffffe ;  /* 0x0ffffffe04037836 */ /* 0x001fe40000000000 */
[----:B------:R-:W-:-:S04]  /*0190*/  IABS R4, R5 ;  /* 0x0000000500047213 */ /* 0x000fc80000000000 */
[----:B------:R-:W0:Y:S02]  /*01a0*/  F2I.FTZ.U32.TRUNC.NTZ R3, R3 ;  /* 0x0000000300037305 */ /* 0x000e24000021f000 */
[----:B0-----:R-:W-:-:S04]  /*01b0*/  IMAD.MOV R7, RZ, RZ, -R3 ;  /* 0x000000ffff077224 */ /* 0x001fc800078e0a03 */
[----:B------:R-:W-:-:S04]  /*01c0*/  IMAD R7, R7, R8, RZ ;  /* 0x0000000807077224 */ /* 0x000fc800078e02ff */
[----:B------:R-:W-:-:S04]  /*01d0*/  IMAD.HI.U32 R2, R3, R7, R2 ;  /* 0x0000000703027227 */ /* 0x000fc800078e0002 */
[----:B------:R-:W-:-:S04]  /*01e0*/  IMAD.MOV.U32 R7, RZ, RZ, R4 ;  /* 0x000000ffff077224 */ /* 0x000fc800078e0004 */
[----:B------:R-:W-:-:S04]  /*01f0*/  IMAD.HI.U32 R2, R2, R7, RZ ;  /* 0x0000000702027227 */ /* 0x000fc800078e00ff */
[----:B------:R-:W-:-:S04]  /*0200*/  IMAD.MOV R3, RZ, RZ, -R2 ;  /* 0x000000ffff037224 */ /* 0x000fc800078e0a02 */
[----:B------:R-:W-:-:S05]  /*0210*/  IMAD R3, R8, R3, R7 ;  /* 0x0000000308037224 */ /* 0x000fca00078e0207 */
[----:B------:R-:W-:-:S13]  /*0220*/  ISETP.GT.U32.AND P2, PT, R8, R3, PT ;  /* 0x000000030800720c */ /* 0x000fda0003f44070 */
[----:B------:R-:W-:Y:S02]  /*0230*/  @!P2 IMAD.IADD R3, R3, 0x1, -R8 ;  /* 0x000000010303a824 */ /* 0x000fe400078e0a08 */
[----:B------:R-:W-:Y:S01]  /*0240*/  @!P2 VIADD R2, R2, 0x1 ;  /* 0x000000010202a836 */ /* 0x000fe20000000000 */
[----:B------:R-:W-:Y:S02]  /*0250*/  ISETP.NE.AND P2, PT, R0, RZ, PT ;  /* 0x000000ff0000720c */ /* 0x000fe40003f45270 */
[----:B------:R-:W-:Y:S02]  /*0260*/  ISETP.GE.U32.AND P0, PT, R3, R8, PT ;  /* 0x000000080300720c */ /* 0x000fe40003f06070 */
[----:B------:R-:W-:-:S04]  /*0270*/  LOP3.LUT R3, R5, R0, RZ, 0x3c, !PT ;  /* 0x0000000005037212 */ /* 0x000fc800078e3cff */
[----:B------:R-:W-:-:S07]  /*0280*/  ISETP.GE.AND P1, PT, R3, RZ, PT ;  /* 0x000000ff0300720c */ /* 0x000fce0003f26270 */
[----:B------:R-:W-:-:S05]  /*0290*/  @P0 VIADD R2, R2, 0x1 ;  /* 0x0000000102020836 */ /* 0x000fca0000000000 */
[----:B------:R-:W-:-:S05]  /*02a0*/  MOV R9, R2 ;  /* 0x0000000200097202 */ /* 0x000fca0000000f00 */
[----:B------:R-:W-:Y:S01]  /*02b0*/  @!P1 IMAD.MOV R9, RZ, RZ, -R9 ;  /* 0x000000ffff099224 */ /* 0x000fe200078e0a09 */
[----:B------:R-:W-:-:S05]  /*02c0*/  @!P2 LOP3.LUT R9, RZ, R0, RZ, 0x33, !PT ;  /* 0x00000000ff09a212 */ /* 0x000fca00078e33ff */
[----:B------:R-:W-:-:S04]  /*02d0*/  IMAD R12, R9, R0, RZ ;  /* 0x00000000090c7224 */ /* 0x000fc800078e02ff */
[----:B------:R-:W-:-:S05]  /*02e0*/  IMAD.IADD R16, R5, 0x1, -R12 ;  /* 0x0000000105107824 */ /* 0x000fca00078e0a0c */
[----:B------:R-:W-:-:S04]  /*02f0*/  ISETP.NE.AND P0, PT, R16, RZ, PT ;  /* 0x000000ff1000720c */ /* 0x000fc80003f05270 */
[----:B------:R-:W-:-:S13]  /*0300*/  ISETP.EQ.OR P0, PT, R9, RZ, !P0 ;  /* 0x000000ff0900720c */ /* 0x000fda0004702670 */
[----:B------:R-:W-:Y:S05]  /*0310*/  @P0 EXIT ;  /* 0x000000000000094d */ /* 0x000fea0003800000 */
[----:B------:R-:W0:Y:S01]  /*0320*/  LDCU.128 UR8, c[0x0][0x380] ;  /* 0x00007000ff0877ac */ /* 0x000e220008000c00 */
[----:B------:R-:W1:Y:S01]  /*0330*/  LDC.64 R2, c[0x0][0x3a0] ;  /* 0x0000e800ff027b82 */ /* 0x000e620000000a00 */
[----:B------:R-:W-:Y:S01]  /*0340*/  VIADD R5, R9, 0xffffffff ;  /* 0xffffffff09057836 */ /* 0x000fe20000000000 */
[----:B------:R-:W-:Y:S01]  /*0350*/  SHF.R.S32.HI R6, RZ, 0x1f, R16 ;  /* 0x0000001fff067819 */ /* 0x000fe20000011410 */
[----:B------:R-:W2:Y:S02]  /*0360*/  LDCU.64 UR4, c[0x0][0x358] ;  /* 0x00006b00ff0477ac */ /* 0x000ea40008000a00 */
[----:B------:R-:W-:Y:S01]  /*0370*/  IMAD R7, R5, R0, RZ ;  /* 0x0000000005077224 */ /* 0x000fe200078e02ff */
[----:B------:R-:W3:Y:S01]  /*0380*/  LDCU.64 UR6, c[0x0][0x3a0] ;  /* 0x00007400ff0677ac */ /* 0x000ee20008000a00 */
[----:B0-----:R-:W-:Y:S02]  /*0390*/  IADD3 R4, P1, PT, R16, UR10, RZ ;  /* 0x0000000a10047c10 */ /* 0x001fe4000ff3e0ff */
[----:B------:R-:W-:-:S02]  /*03a0*/  IADD3 R10, P0, PT, R9, UR8, RZ ;  /* 0x00000008090a7c10 */ /* 0x000fc4000ff1e0ff */
[----:B------:R-:W-:Y:S02]  /*03b0*/  IADD3.X R5, PT, PT, R6, UR11, RZ, P1, !PT ;  /* 0x0000000b06057c10 */ /* 0x000fe40008ffe4ff */
[----:B------:R-:W-:Y:S02]  /*03c0*/  LEA.HI.X.SX32 R11, R9, UR9, 0x1, P0 ;  /* 0x00000009090b7c11 */ /* 0x000fe400080f0eff */
[----:B------:R-:W-:Y:S02]  /*03d0*/  IADD3 R9, P1, PT, R12, R16, RZ ;  /* 0x000000100c097210 */ /* 0x000fe40007f3e0ff */
[----:B------:R-:W-:Y:S01]  /*03e0*/  IADD3 R14, P0, PT, R16, R7, RZ ;  /* 0x00000007100e7210 */ /* 0x000fe20007f1e0ff */
[----:B--2---:R-:W2:Y:S01]  /*03f0*/  LDG.E.U8 R10, desc[UR4][R10.64+-0x1] ;  /* 0xffffff040a0a7981 */ /* 0x004ea2000c1e1100 */
[-C--:B------:R-:W-:Y:S02]  /*0400*/  LEA.HI.X.SX32 R12, R12, R6.reuse, 0x1, P1 ;  /* 0x000000060c0c7211 */ /* 0x080fe400008f0eff */
[----:B------:R-:W-:Y:S01]  /*0410*/  LEA.HI.X.SX32 R15, R7, R6, 0x1, P0 ;  /* 0x00000006070f7211 */ /* 0x000fe200000f0eff */
[----:B------:R-:W2:Y:S01]  /*0420*/  LDG.E.U8 R5, desc[UR4][R4.64+-0x1] ;  /* 0xffffff0404057981 */ /* 0x000ea2000c1e1100 */
[----:B---3--:R-:W-:Y:S01]  /*0430*/  LEA R6, P0, R14, UR6, 0x2 ;  /* 0x000000060e067c11 */ /* 0x008fe2000f8010ff */
[----:B------:R-:W-:Y:S01]  /*0440*/  IMAD.IADD R13, R16, 0x1, R7 ;  /* 0x00000001100d7824 */ /* 0x000fe200078e0207 */
[----:B------:R-:W-:-:S02]  /*0450*/  LEA R8, P1, R9, UR6, 0x2 ;  /* 0x0000000609087c11 */ /* 0x000fc4000f8210ff */
[----:B------:R-:W-:Y:S02]  /*0460*/  LEA.HI.X R7, R14, UR7, R15, 0x2, P0 ;  /* 0x000000070e077c11 */ /* 0x000fe400080f140f */
[----:B------:R-:W-:Y:S01]  /*0470*/  LEA.HI.X R9, R9, UR7, R12, 0x2, P1 ;  /* 0x0000000709097c11 */ /* 0x000fe200088f140c */
[----:B-1----:R-:W-:Y:S02]  /*0480*/  IMAD.WIDE R12, R13, 0x4, R2 ;  /* 0x000000040d0c7825 */ /* 0x002fe400078e0202 */
[----:B------:R-:W3:Y:S04]  /*0490*/  LDG.E R6, desc[UR4][R6.64+-0x4] ;  /* 0xfffffc0406067981 */ /* 0x000ee8000c1e1900 */
[----:B------:R-:W4:Y:S04]  /*04a0*/  LDG.E R9, desc[UR4][R8.64+-0x4] ;  /* 0xfffffc0408097981 */ /* 0x000f28000c1e1900 */
[----:B------:R-:W4:Y:S01]  /*04b0*/  LDG.E R14, desc[UR4][R12.64] ;  /* 0x000000040c0e7981 */ /* 0x000f22000c1e1900 */
[----:B------:R-:W-:Y:S01]  /*04c0*/  BSSY.RECONVERGENT B0, `(.L_x_2) ;  /* 0x000000b000007945 */ /* 0x000fe20003800200 */
[----:B--2---:R-:W-:-:S02]  /*04d0*/  ISETP.NE.AND P0, PT, R10, R5, PT ;  /* 0x000000050a00720c */ /* 0x004fc40003f05270 */
[----:B---3--:R-:W-:-:S11]  /*04e0*/  IADD3 R11, PT, PT, R6, 0x1, RZ ;  /* 0x00000001060b7810 */ /* 0x008fd60007ffe0ff */
[----:B------:R-:W-:Y:S01]  /*04f0*/  @!P0 IMAD.MOV R11, RZ, RZ, R6 ;  /* 0x000000ffff0b8224 */ /* 0x000fe200078e0206 */
[----:B----4-:R-:W-:-:S04]  /*0500*/  VIMNMX R2, PT, PT, R14, R9, PT ;  /* 0x000000090e027248 */ /* 0x010fc80003fe0100 */
[----:B------:R-:W-:Y:S01]  /*0510*/  ISETP.GT.AND P0, PT, R11, R2, PT ;  /* 0x000000020b00720c */ /* 0x000fe20003f04270 */
[----:B------:R-:W-:-:S12]  /*0520*/  IMAD.WIDE R2, R0, 0x4, R12 ;  /* 0x0000000400027825 */ /* 0x000fd800078e020c */
[----:B------:R-:W-:Y:S05]  /*0530*/  @!P0 BRA `(.L_x_3) ;  /* 0x00000000000c8947 */ /* 0x000fea0003800000 */
[----:B------:R-:W-:-:S13]  /*0540*/  ISETP.GE.AND P0, PT, R14, R9, PT ;  /* 0x000000090e00720c */ /* 0x000fda0003f06270 */
[----:B------:R-:W-:Y:S02]  /*0550*/  @!P0 VIADD R11, R14, 0x1 ;  /* 0x000000010e0b8836 */ /* 0x000fe40000000000 */
[----:B------:R-:W-:-:S07]  /*0560*/  @P0 VIADD R11, R9, 0x1 ;  /* 0x00000001090b0836 */ /* 0x000fce0000000000 */
.L_x_3:
[----:B------:R-:W-:Y:S05]  /*0570*/  BSYNC.RECONVERGENT B0 ;  /* 0x0000000000007941 */ /* 0x000fea0003800200 */
.L_x_2:
[----:B------:R-:W-:Y:S01]  /*0580*/  STG.E desc[UR4][R2.64], R11 ;  /* 0x0000000b02007986 */ /* 0x000fe2000c101904 */
[----:B------:R-:W-:Y:S05]  /*0590*/  EXIT ;  /* 0x000000000000794d */ /* 0x000fea0003800000 */
.L_x_4:
        /* <DEDUP_REMOVED lines=14> */
.L_x_7:


//--------------------- .nv.shared.reserved.0     --------------------------
	.section	.nv.shared.reserved.0,"aw",@nobits
	.weak		__nv_reservedSMEM_offset_0_alias
	.size		__nv_reservedSMEM_offset_0_alias, 0, 64
	.other		__nv_reservedSMEM_offset_0_alias,@"STO_CUDA_RESERVED_SHARED STV_DEFAULT"
__nv_reservedSMEM_offset_0_alias:
	.zero		0
	.zero		64


//--------------------- .nv.constant0._Z12init_columnsPii --------------------------
	.section	.nv.constant0._Z12init_columnsPii,"a",@progbits
	.sectionflags	@""
	.align	4
.nv.constant0._Z12init_columnsPii:
	.zero		908


//--------------------- .nv.constant0._Z9init_rowsPii --------------------------
	.section	.nv.constant0._Z9init_rowsPii,"a",@progbits
	.sectionflags	@""
	.align	4
.nv.constant0._Z9init_rowsPii:
	.zero		908


//--------------------- .nv.constant0._Z9LevKernalPcS_iiiPiii --------------------------
	.section	.nv.constant0._Z9LevKernalPcS_iiiPiii,"a",@progbits
	.sectionflags	@""
	.align	4
.nv.constant0._Z9LevKernalPcS_iiiPiii:
	.zero		944


//--------------------- SYMBOLS --------------------------

	.type		.nv.reservedSmem.offset0,@object
	.size		.nv.reservedSmem.offset0,0x4
